	.headerflags	@"EF_CUDA_TEXMODE_UNIFIED EF_CUDA_64BIT_ADDRESS EF_CUDA_ACCELERATORS EF_CUDA_SM90 EF_CUDA_VIRTUAL_SM(EF_CUDA_SM90)"
	.elftype	@"ET_EXEC"


//--------------------- .nv.info                  --------------------------
	.section	.nv.info,"",@"SHT_CUDA_INFO"
	.align	4


	//----- nvinfo : EIATTR_REGCOUNT
	.align		4
        /*0000*/ 	.byte	0x04, 0x2f
        /*0002*/ 	.short	(.L_1 - .L_0)
	.align		4
.L_0:
        /*0004*/ 	.word	index@(triton_poi_fused_convolution_relu_10)
        /*0008*/ 	.word	0x00000014


	//----- nvinfo : EIATTR_MIN_STACK_SIZE
	.align		4
.L_1:
        /*000c*/ 	.byte	0x04, 0x12
        /*000e*/ 	.short	(.L_3 - .L_2)
	.align		4
.L_2:
        /*0010*/ 	.word	index@(triton_poi_fused_convolution_relu_10)
        /*0014*/ 	.word	0x00000000


	//----- nvinfo : EIATTR_FRAME_SIZE
	.align		4
.L_3:
        /*0018*/ 	.byte	0x04, 0x11
        /*001a*/ 	.short	(.L_5 - .L_4)
	.align		4
.L_4:
        /*001c*/ 	.word	index@(triton_poi_fused_convolution_relu_10)
        /*0020*/ 	.word	0x00000000


	//----- nvinfo : EIATTR_MIN_STACK_SIZE
	.align		4
.L_5:
        /*0024*/ 	.byte	0x04, 0x12
        /*0026*/ 	.short	(.L_7 - .L_6)
	.align		4
.L_6:
        /*0028*/ 	.word	index@(triton_poi_fused_convolution_relu_10)
        /*002c*/ 	.word	0x00000000
.L_7:


//--------------------- .nv.info.triton_poi_fused_convolution_relu_10 --------------------------
	.section	.nv.info.triton_poi_fused_convolution_relu_10,"",@"SHT_CUDA_INFO"
	.sectionflags	@""
	.align	4


	//----- nvinfo : EIATTR_CUDA_API_VERSION
	.align		4
        /*0000*/ 	.byte	0x04, 0x37
        /*0002*/ 	.short	(.L_9 - .L_8)
.L_8:
        /*0004*/ 	.word	0x0000007c


	//----- nvinfo : EIATTR_KPARAM_INFO
	.align		4
.L_9:
        /*0008*/ 	.byte	0x04, 0x17
        /*000a*/ 	.short	(.L_11 - .L_10)
.L_10:
        /*000c*/ 	.word	0x00000000
        /*0010*/ 	.short	0x0005
        /*0012*/ 	.short	0x0024
        /*0014*/ 	.byte	0x00, 0xf0, 0x11, 0x00


	//----- nvinfo : EIATTR_KPARAM_INFO
	.align		4
.L_11:
        /*0018*/ 	.byte	0x04, 0x17
        /*001a*/ 	.short	(.L_13 - .L_12)
.L_12:
        /*001c*/ 	.word	0x00000000
        /*0020*/ 	.short	0x0004
        /*0022*/ 	.short	0x0020
        /*0024*/ 	.byte	0x00, 0xf0, 0x11, 0x00


	//----- nvinfo : EIATTR_KPARAM_INFO
	.align		4
.L_13:
        /*0028*/ 	.byte	0x04, 0x17
        /*002a*/ 	.short	(.L_15 - .L_14)
.L_14:
        /*002c*/ 	.word	0x00000000
        /*0030*/ 	.short	0x0003
        /*0032*/ 	.short	0x0018
        /*0034*/ 	.byte	0x00, 0xf4, 0x21, 0x00


	//----- nvinfo : EIATTR_KPARAM_INFO
	.align		4
.L_15:
        /*0038*/ 	.byte	0x04, 0x17
        /*003a*/ 	.short	(.L_17 - .L_16)
.L_16:
        /*003c*/ 	.word	0x00000000
        /*0040*/ 	.short	0x0002
        /*0042*/ 	.short	0x0010
        /*0044*/ 	.byte	0x00, 0xf4, 0x21, 0x00


	//----- nvinfo : EIATTR_KPARAM_INFO
	.align		4
.L_17:
        /*0048*/ 	.byte	0x04, 0x17
        /*004a*/ 	.short	(.L_19 - .L_18)
.L_18:
        /*004c*/ 	.word	0x00000000
        /*0050*/ 	.short	0x0001
        /*0052*/ 	.short	0x0008
        /*0054*/ 	.byte	0x00, 0xf4, 0x21, 0x00


	//----- nvinfo : EIATTR_KPARAM_INFO
	.align		4
.L_19:
        /*0058*/ 	.byte	0x04, 0x17
        /*005a*/ 	.short	(.L_21 - .L_20)
.L_20:
        /*005c*/ 	.word	0x00000000
        /*0060*/ 	.short	0x0000
        /*0062*/ 	.short	0x0000
        /*0064*/ 	.byte	0x00, 0xf4, 0x21, 0x00


	//----- nvinfo : EIATTR_SPARSE_MMA_MASK
	.align		4
.L_21:
        /*0068*/ 	.byte	0x03, 0x50
        /*006a*/ 	.short	0x0000


	//----- nvinfo : EIATTR_MAXREG_COUNT
	.align		4
        /*006c*/ 	.byte	0x03, 0x1b
        /*006e*/ 	.short	0x00ff


	//----- nvinfo : EIATTR_EXIT_INSTR_OFFSETS
	.align		4
        /*0070*/ 	.byte	0x04, 0x1c
        /*0072*/ 	.short	(.L_23 - .L_22)


	//   ....[0]....
.L_22:
        /*0074*/ 	.word	0x000004e0


	//   ....[1]....
        /*0078*/ 	.word	0x00000500


	//----- nvinfo : EIATTR_REQNTID
	.align		4
.L_23:
        /*007c*/ 	.byte	0x04, 0x10
        /*007e*/ 	.short	(.L_25 - .L_24)
.L_24:
        /*0080*/ 	.word	0x00000080
        /*0084*/ 	.word	0x00000001
        /*0088*/ 	.word	0x00000001


	//----- nvinfo : EIATTR_CBANK_PARAM_SIZE
	.align		4
.L_25:
        /*008c*/ 	.byte	0x03, 0x19
        /*008e*/ 	.short	0x0028


	//----- nvinfo : EIATTR_PARAM_CBANK
	.align		4
        /*0090*/ 	.byte	0x04, 0x0a
        /*0092*/ 	.short	(.L_27 - .L_26)
	.align		4
.L_26:
        /*0094*/ 	.word	index@(.nv.constant0.triton_poi_fused_convolution_relu_10)
        /*0098*/ 	.short	0x0210
        /*009a*/ 	.short	0x0028


	//----- nvinfo : EIATTR_SW_WAR
	.align		4
.L_27:
        /*009c*/ 	.byte	0x04, 0x36
        /*009e*/ 	.short	(.L_29 - .L_28)
.L_28:
        /*00a0*/ 	.word	0x00000008
.L_29:


//--------------------- .nv.callgraph             --------------------------
	.section	.nv.callgraph,"",@"SHT_CUDA_CALLGRAPH"
	.align	4
	.sectionentsize	8
	.align		4
        /*0000*/ 	.word	0x00000000
	.align		4
        /*0004*/ 	.word	0xffffffff
	.align		4
        /*0008*/ 	.word	0x00000000
	.align		4
        /*000c*/ 	.word	0xfffffffe
	.align		4
        /*0010*/ 	.word	0x00000000
	.align		4
        /*0014*/ 	.word	0xfffffffd
	.align		4
        /*0018*/ 	.word	0x00000000
	.align		4
        /*001c*/ 	.word	0xfffffffc


//--------------------- .text.triton_poi_fused_convolution_relu_10 --------------------------
	.section	.text.triton_poi_fused_convolution_relu_10,"ax",@progbits
	.sectionflags	@"SHF_BARRIERS=1"
	.align	128
        .global         triton_poi_fused_convolution_relu_10
        .type           triton_poi_fused_convolution_relu_10,@function
        .size           triton_poi_fused_convolution_relu_10,(.L_x_1 - triton_poi_fused_convolution_relu_10)
        .other          triton_poi_fused_convolution_relu_10,@"STO_CUDA_ENTRY STV_DEFAULT"
triton_poi_fused_convolution_relu_10:
.text.triton_poi_fused_convolution_relu_10:
[----:B------:R-:W0:Y:S02]  /*0000*/  LDC R1, c[0x0][0x28] ;  /* 0x00000a00ff017b82 */ /* 0x000e240000000800 */
[----:B------:R-:W1:Y:S01]  /*0010*/  S2R R2, SR_CTAID.Y ;  /* 0x0000000000027919 */ /* 0x000e620000002600 */
[----:B------:R-:W2:Y:S01]  /*0020*/  LDC.64 R8, c[0x0][0x218] ;  /* 0x00008600ff087b82 */ /* 0x000ea20000000a00 */
[----:B------:R-:W-:Y:S01]  /*0030*/  ULDC.64 UR6, c[0x0][0x208] ;  /* 0x0000820000067ab9 */ /* 0x000fe20000000a00 */
[----:B------:R-:W3:Y:S01]  /*0040*/  S2R R3, SR_TID.X ;  /* 0x0000000000037919 */ /* 0x000ee20000002100 */
[----:B------:R-:W4:Y:S01]  /*0050*/  S2R R6, SR_CTAID.X ;  /* 0x0000000000067919 */ /* 0x000f220000002500 */
[----:B-1----:R-:W-:Y:S02]  /*0060*/  IMAD.SHL.U32 R2, R2, 0x10, RZ ;  /* 0x0000001002027824 */ /* 0x002fe400078e00ff */
[----:B---3--:R-:W-:Y:S01]  /*0070*/  IMAD.SHL.U32 R5, R3, 0x2, RZ ;  /* 0x0000000203057824 */ /* 0x008fe200078e00ff */
[----:B------:R-:W-:Y:S01]  /*0080*/  SHF.R.U32.HI R7, RZ, 0x3, R3 ;  /* 0x00000003ff077819 */ /* 0x000fe20000011603 */
[----:B----4-:R-:W-:-:S03]  /*0090*/  IMAD.SHL.U32 R6, R6, 0x10, RZ ;  /* 0x0000001006067824 */ /* 0x010fc600078e00ff */
[----:B------:R-:W-:Y:S02]  /*00a0*/  LOP3.LUT R0, R2, 0xe, R5, 0xf8, !PT ;  /* 0x0000000e02007812 */ /* 0x000fe400078ef805 */
[----:B------:R-:W1:Y:S01]  /*00b0*/  LDC.64 R4, c[0x0][0x210] ;  /* 0x00008400ff047b82 */ /* 0x000e620000000a00 */
[----:B------:R-:W-:Y:S02]  /*00c0*/  SGXT.U32 R7, R7, 0x4 ;  /* 0x000000040707781a */ /* 0x000fe40000000000 */
[C---:B------:R-:W-:Y:S01]  /*00d0*/  IMAD.HI R10, R0.reuse, 0x2aaaaaab, RZ ;  /* 0x2aaaaaab000a7827 */ /* 0x040fe200078e02ff */
[----:B------:R-:W-:-:S04]  /*00e0*/  ISETP.GE.AND P1, PT, R0, 0x600, PT ;  /* 0x000006000000780c */ /* 0x000fc80003f26270 */
[----:B------:R-:W-:-:S04]  /*00f0*/  SHF.R.U32.HI R11, RZ, 0x1f, R10 ;  /* 0x0000001fff0b7819 */ /* 0x000fc8000001160a */
[----:B------:R-:W-:Y:S02]  /*0100*/  LEA.HI.SX32 R11, R10, R11, 0x1a ;  /* 0x0000000b0a0b7211 */ /* 0x000fe400078fd2ff */
[----:B------:R-:W-:-:S03]  /*0110*/  LOP3.LUT R10, R6, R7, RZ, 0xfc, !PT ;  /* 0x00000007060a7212 */ /* 0x000fc600078efcff */
[----:B------:R-:W-:Y:S01]  /*0120*/  IMAD R13, R11, -0x180, R0 ;  /* 0xfffffe800b0d7824 */ /* 0x000fe200078e0200 */
[----:B------:R-:W-:-:S03]  /*0130*/  ISETP.GE.AND P0, PT, R10, 0x9, PT ;  /* 0x000000090a00780c */ /* 0x000fc60003f06270 */
[----:B------:R-:W-:Y:S01]  /*0140*/  IMAD R10, R10, 0x180, R13 ;  /* 0x000001800a0a7824 */ /* 0x000fe200078e020d */
[----:B------:R-:W-:Y:S01]  /*0150*/  ISETP.LT.AND P0, PT, R0, 0x600, !P0 ;  /* 0x000006000000780c */ /* 0x000fe20004701270 */
[----:B--2---:R-:W-:Y:S01]  /*0160*/  IMAD.WIDE R12, R13, 0x4, R8 ;  /* 0x000000040d0c7825 */ /* 0x004fe200078e0208 */
[----:B------:R-:W-:-:S03]  /*0170*/  CS2R R8, SRZ ;  /* 0x0000000000087805 */ /* 0x000fc6000001ff00 */
[----:B------:R-:W-:Y:S01]  /*0180*/  IMAD R0, R11, 0xd80, R10 ;  /* 0x00000d800b007824 */ /* 0x000fe200078e020a */
[----:B------:R-:W-:Y:S02]  /*0190*/  CS2R R10, SRZ ;  /* 0x00000000000a7805 */ /* 0x000fe4000001ff00 */
[----:B------:R-:W2:Y:S01]  /*01a0*/  @!P1 LDG.E.EL.64 R8, desc[UR6][R12.64] ;  /* 0x000000060c089981 */ /* 0x000ea2000c2e1b00 */
[----:B-1----:R-:W-:-:S05]  /*01b0*/  IMAD.WIDE R4, R0, 0x4, R4 ;  /* 0x0000000400047825 */ /* 0x002fca00078e0204 */
[----:B------:R1:W2:Y:S01]  /*01c0*/  @P0 LDG.E.EL.64 R10, desc[UR6][R4.64] ;  /* 0x00000006040a0981 */ /* 0x0002a2000c2e1b00 */
[----:B------:R-:W3:Y:S01]  /*01d0*/  S2UR UR5, SR_CgaCtaId ;  /* 0x00000000000579c3 */ /* 0x000ee20000008800 */
[----:B------:R-:W-:Y:S01]  /*01e0*/  IMAD.SHL.U32 R14, R3, 0x20, RZ ;  /* 0x00000020030e7824 */ /* 0x000fe200078e00ff */
[----:B------:R-:W-:-:S04]  /*01f0*/  UMOV UR4, 0x400 ;  /* 0x0000040000047882 */ /* 0x000fc80000000000 */
[----:B------:R-:W-:Y:S02]  /*0200*/  LOP3.LUT R14, R14, 0xe0, RZ, 0xc0, !PT ;  /* 0x000000e00e0e7812 */ /* 0x000fe400078ec0ff */
[----:B------:R-:W-:Y:S02]  /*0210*/  LOP3.LUT R15, R3, 0x7f, RZ, 0xc0, !PT ;  /* 0x0000007f030f7812 */ /* 0x000fe400078ec0ff */
[C---:B------:R-:W-:Y:S02]  /*0220*/  LOP3.LUT R16, R14.reuse, 0x10, RZ, 0xfc, !PT ;  /* 0x000000100e107812 */ /* 0x040fe400078efcff */
[----:B------:R-:W-:Y:S02]  /*0230*/  LOP3.LUT R7, R14, R7, RZ, 0xfc, !PT ;  /* 0x000000070e077212 */ /* 0x000fe400078efcff */
[----:B-1----:R-:W-:Y:S02]  /*0240*/  LOP3.LUT R4, R15, 0x80, RZ, 0xfc, !PT ;  /* 0x000000800f047812 */ /* 0x002fe400078efcff */
[----:B------:R-:W-:Y:S01]  /*0250*/  SHF.R.U32.HI R5, RZ, 0x2, R3 ;  /* 0x00000002ff057819 */ /* 0x000fe20000011603 */
[----:B---3--:R-:W-:Y:S01]  /*0260*/  UPRMT UR4, UR5, 0x654, UR4 ;  /* 0x0000065405047896 */ /* 0x008fe20008000004 */
[----:B------:R-:W-:-:S05]  /*0270*/  SHF.R.U32.HI R12, RZ, 0x2, R4 ;  /* 0x00000002ff0c7819 */ /* 0x000fca0000011604 */
[----:B------:R-:W-:Y:S02]  /*0280*/  LEA.HI R14, R14, UR4, RZ, 0x1e ;  /* 0x000000040e0e7c11 */ /* 0x000fe4000f8ff0ff */
[----:B------:R-:W-:-:S03]  /*0290*/  LEA.HI R16, R16, UR4, RZ, 0x1e ;  /* 0x0000000410107c11 */ /* 0x000fc6000f8ff0ff */
[C---:B------:R-:W-:Y:S02]  /*02a0*/  IMAD R13, R7.reuse, 0x4, R14 ;  /* 0x00000004070d7824 */ /* 0x040fe400078e020e */
[----:B------:R-:W-:Y:S01]  /*02b0*/  IMAD R16, R7, 0x4, R16 ;  /* 0x0000000407107824 */ /* 0x000fe200078e0210 */
[----:B------:R-:W-:Y:S02]  /*02c0*/  LOP3.LUT R7, R5, 0x1c, RZ, 0xc0, !PT ;  /* 0x0000001c05077812 */ /* 0x000fe400078ec0ff */
[----:B------:R-:W-:Y:S02]  /*02d0*/  LOP3.LUT R12, R12, 0x3c, RZ, 0xc0, !PT ;  /* 0x0000003c0c0c7812 */ /* 0x000fe400078ec0ff */
[----:B------:R-:W-:Y:S01]  /*02e0*/  LOP3.LUT R6, R6, 0xf, R3, 0xf8, !PT ;  /* 0x0000000f06067812 */ /* 0x000fe200078ef803 */
[----:B--2---:R-:W-:Y:S01]  /*02f0*/  FADD R4, R8, R10 ;  /* 0x0000000a08047221 */ /* 0x004fe20000000000 */
[----:B------:R-:W-:Y:S01]  /*0300*/  FSETP.GEU.AND P1, PT, R10, -R8, PT ;  /* 0x800000080a00720b */ /* 0x000fe20003f2e000 */
[----:B------:R-:W-:Y:S01]  /*0310*/  FADD R5, R9, R11 ;  /* 0x0000000b09057221 */ /* 0x000fe20000000000 */
[----:B------:R-:W-:-:S02]  /*0320*/  FSETP.GEU.AND P2, PT, R11, -R9, PT ;  /* 0x800000090b00720b */ /* 0x000fc40003f4e000 */
[----:B------:R-:W-:Y:S02]  /*0330*/  FSEL R4, R4, RZ, P1 ;  /* 0x000000ff04047208 */ /* 0x000fe40000800000 */
[----:B------:R-:W-:-:S03]  /*0340*/  FSEL R5, R5, RZ, P2 ;  /* 0x000000ff05057208 */ /* 0x000fc60001000000 */
[----:B------:R-:W-:Y:S04]  /*0350*/  STS [R13], R4 ;  /* 0x000000040d007388 */ /* 0x000fe80000000800 */
[----:B------:R-:W-:Y:S01]  /*0360*/  STS [R16+0x40], R5 ;  /* 0x0000400510007388 */ /* 0x000fe20000000800 */
[----:B------:R-:W-:Y:S02]  /*0370*/  VIADD R8, R7, UR4 ;  /* 0x0000000407087c36 */ /* 0x000fe40008000000 */
[----:B------:R-:W-:Y:S02]  /*0380*/  VIADD R10, R12, UR4 ;  /* 0x000000040c0a7c36 */ /* 0x000fe40008000000 */
[C---:B------:R-:W-:Y:S02]  /*0390*/  IMAD R12, R15.reuse, 0x4, R8 ;  /* 0x000000040f0c7824 */ /* 0x040fe400078e0208 */
[----:B------:R-:W-:Y:S01]  /*03a0*/  IMAD R14, R15, 0x4, R10 ;  /* 0x000000040f0e7824 */ /* 0x000fe200078e020a */
[----:B------:R-:W-:Y:S01]  /*03b0*/  BAR.SYNC.DEFER_BLOCKING 0x0 ;  /* 0x0000000000007b1d */ /* 0x000fe20000010000 */
[----:B------:R-:W-:-:S07]  /*03c0*/  SHF.R.U32.HI R7, RZ, 0x4, R3 ;  /* 0x00000004ff077819 */ /* 0x000fce0000011603 */
[----:B------:R-:W1:Y:S01]  /*03d0*/  LDC.64 R10, c[0x0][0x220] ;  /* 0x00008800ff0a7b82 */ /* 0x000e620000000a00 */
[----:B------:R-:W-:Y:S02]  /*03e0*/  SGXT.U32 R7, R7, 0x3 ;  /* 0x000000030707781a */ /* 0x000fe40000000000 */
[----:B------:R-:W-:-:S05]  /*03f0*/  ISETP.GE.AND P1, PT, R6, 0x9, PT ;  /* 0x000000090600780c */ /* 0x000fca0003f26270 */
[----:B------:R-:W2:Y:S01]  /*0400*/  LDC.64 R8, c[0x0][0x228] ;  /* 0x00008a00ff087b82 */ /* 0x000ea20000000a00 */
[----:B------:R-:W3:Y:S04]  /*0410*/  LDS R15, [R12] ;  /* 0x000000000c0f7984 */ /* 0x000ee80000000800 */
[----:B------:R-:W4:Y:S01]  /*0420*/  LDS R17, [R14+0x200] ;  /* 0x000200000e117984 */ /* 0x000f220000000800 */
[----:B------:R-:W-:-:S04]  /*0430*/  LOP3.LUT R7, R2, R7, RZ, 0xfc, !PT ;  /* 0x0000000702077212 */ /* 0x000fc800078efcff */
[C---:B------:R-:W-:Y:S01]  /*0440*/  LOP3.LUT R2, R7.reuse, 0x8, RZ, 0xfc, !PT ;  /* 0x0000000807027812 */ /* 0x040fe200078efcff */
[C---:B------:R-:W-:Y:S01]  /*0450*/  IMAD R3, R7.reuse, 0x9, R6 ;  /* 0x0000000907037824 */ /* 0x040fe200078e0206 */
[----:B------:R-:W-:Y:S02]  /*0460*/  ISETP.LT.AND P2, PT, R7, 0x600, !P1 ;  /* 0x000006000700780c */ /* 0x000fe40004f41270 */
[----:B------:R-:W-:Y:S01]  /*0470*/  ISETP.LT.AND P1, PT, R2, 0x600, !P1 ;  /* 0x000006000200780c */ /* 0x000fe20004f21270 */
[C---:B------:R-:W-:Y:S02]  /*0480*/  VIADD R7, R3.reuse, 0x48 ;  /* 0x0000004803077836 */ /* 0x040fe40000000000 */
[----:B-1----:R-:W-:-:S04]  /*0490*/  IMAD.WIDE R2, R3, 0x4, R10 ;  /* 0x0000000403027825 */ /* 0x002fc800078e020a */
[----:B------:R-:W-:-:S04]  /*04a0*/  IMAD.WIDE R10, R7, 0x4, R10 ;  /* 0x00000004070a7825 */ /* 0x000fc800078e020a */
[----:B--2---:R-:W-:Y:S01]  /*04b0*/  IMAD.WIDE R8, R0, 0x4, R8 ;  /* 0x0000000400087825 */ /* 0x004fe200078e0208 */
[----:B---3--:R1:W-:Y:S04]  /*04c0*/  @P2 STG.E desc[UR6][R2.64], R15 ;  /* 0x0000000f02002986 */ /* 0x0083e8000c101906 */
[----:B----4-:R1:W-:Y:S01]  /*04d0*/  @P1 STG.E desc[UR6][R10.64], R17 ;  /* 0x000000110a001986 */ /* 0x0103e2000c101906 */
[----:B------:R-:W-:Y:S05]  /*04e0*/  @!P0 EXIT ;  /* 0x000000000000894d */ /* 0x000fea0003800000 */
[----:B------:R-:W-:Y:S01]  /*04f0*/  STG.E.64 desc[UR6][R8.64], R4 ;  /* 0x0000000408007986 */ /* 0x000fe2000c101b06 */
[----:B------:R-:W-:Y:S05]  /*0500*/  EXIT ;  /* 0x000000000000794d */ /* 0x000fea0003800000 */
.L_x_0:
[----:B------:R-:W-:-:S00]  /*0510*/  BRA `(.L_x_0) ;  /* 0xfffffffc00fc7947 */ /* 0x000fc0000383ffff */
[----:B------:R-:W-:-:S00]  /*0520*/  NOP ;  /* 0x0000000000007918 */ /* 0x000fc00000000000 */
        /* <DEDUP_REMOVED lines=13> */
.L_x_1:


//--------------------- .nv.shared.triton_poi_fused_convolution_relu_10 --------------------------
	.section	.nv.shared.triton_poi_fused_convolution_relu_10,"aw",@nobits
	.sectionflags	@""
	.align	16
	.zero		1024


//--------------------- .nv.constant0.triton_poi_fused_convolution_relu_10 --------------------------
	.section	.nv.constant0.triton_poi_fused_convolution_relu_10,"a",@progbits
	.sectionflags	@""
	.align	4
.nv.constant0.triton_poi_fused_convolution_relu_10:
	.zero		568
